//
// Generated by NVIDIA NVVM Compiler
//
// Compiler Build ID: CL-36424714
// Cuda compilation tools, release 13.0, V13.0.88
// Based on NVVM 20.0.0
//

.version 9.0
.target sm_100
.address_size 64

	// .globl	_Z8multiplyPiS_S_iii

.visible .entry _Z8multiplyPiS_S_iii(
	.param .u64 .ptr .align 1 _Z8multiplyPiS_S_iii_param_0,
	.param .u64 .ptr .align 1 _Z8multiplyPiS_S_iii_param_1,
	.param .u64 .ptr .align 1 _Z8multiplyPiS_S_iii_param_2,
	.param .u32 _Z8multiplyPiS_S_iii_param_3,
	.param .u32 _Z8multiplyPiS_S_iii_param_4,
	.param .u32 _Z8multiplyPiS_S_iii_param_5
)
{
	.reg .pred 	%p<13>;
	.reg .b32 	%r<107>;
	.reg .b64 	%rd<53>;

	ld.param.u64 	%rd7, [_Z8multiplyPiS_S_iii_param_0];
	ld.param.u64 	%rd8, [_Z8multiplyPiS_S_iii_param_1];
	ld.param.u64 	%rd6, [_Z8multiplyPiS_S_iii_param_2];
	ld.param.u32 	%r32, [_Z8multiplyPiS_S_iii_param_3];
	ld.param.u32 	%r30, [_Z8multiplyPiS_S_iii_param_4];
	ld.param.u32 	%r31, [_Z8multiplyPiS_S_iii_param_5];
	cvta.to.global.u64 	%rd1, %rd8;
	cvta.to.global.u64 	%rd2, %rd7;
	mov.u32 	%r33, %ctaid.y;
	mov.u32 	%r34, %ntid.y;
	mov.u32 	%r35, %tid.y;
	mad.lo.s32 	%r1, %r33, %r34, %r35;
	mov.u32 	%r36, %ctaid.x;
	mov.u32 	%r37, %ntid.x;
	mov.u32 	%r38, %tid.x;
	mad.lo.s32 	%r2, %r36, %r37, %r38;
	setp.ge.s32 	%p1, %r1, %r32;
	setp.ge.s32 	%p2, %r2, %r31;
	or.pred  	%p3, %p1, %p2;
	@%p3 bra 	$L__BB0_14;
	setp.lt.s32 	%p4, %r30, 1;
	mov.b32 	%r106, 0;
	@%p4 bra 	$L__BB0_13;
	mul.lo.s32 	%r3, %r30, %r1;
	and.b32  	%r4, %r30, 7;
	setp.lt.u32 	%p5, %r30, 8;
	mov.b32 	%r101, 0;
	mov.u32 	%r106, %r101;
	@%p5 bra 	$L__BB0_5;
	and.b32  	%r101, %r30, 2147483640;
	neg.s32 	%r95, %r101;
	shl.b32 	%r7, %r31, 3;
	mul.wide.u32 	%rd9, %r3, 4;
	add.s64 	%rd10, %rd9, %rd2;
	add.s64 	%rd52, %rd10, 16;
	mov.b32 	%r106, 0;
	mul.wide.s32 	%rd13, %r31, 4;
	mov.u32 	%r94, %r2;
$L__BB0_4:
	.pragma "nounroll";
	ld.global.u32 	%r43, [%rd52+-16];
	mul.wide.s32 	%rd11, %r94, 4;
	add.s64 	%rd12, %rd1, %rd11;
	ld.global.u32 	%r44, [%rd12];
	mad.lo.s32 	%r45, %r44, %r43, %r106;
	ld.global.u32 	%r46, [%rd52+-12];
	add.s64 	%rd14, %rd12, %rd13;
	ld.global.u32 	%r47, [%rd14];
	mad.lo.s32 	%r48, %r47, %r46, %r45;
	ld.global.u32 	%r49, [%rd52+-8];
	add.s64 	%rd15, %rd14, %rd13;
	ld.global.u32 	%r50, [%rd15];
	mad.lo.s32 	%r51, %r50, %r49, %r48;
	ld.global.u32 	%r52, [%rd52+-4];
	add.s64 	%rd16, %rd15, %rd13;
	ld.global.u32 	%r53, [%rd16];
	mad.lo.s32 	%r54, %r53, %r52, %r51;
	ld.global.u32 	%r55, [%rd52];
	add.s64 	%rd17, %rd16, %rd13;
	ld.global.u32 	%r56, [%rd17];
	mad.lo.s32 	%r57, %r56, %r55, %r54;
	ld.global.u32 	%r58, [%rd52+4];
	add.s64 	%rd18, %rd17, %rd13;
	ld.global.u32 	%r59, [%rd18];
	mad.lo.s32 	%r60, %r59, %r58, %r57;
	ld.global.u32 	%r61, [%rd52+8];
	add.s64 	%rd19, %rd18, %rd13;
	ld.global.u32 	%r62, [%rd19];
	mad.lo.s32 	%r63, %r62, %r61, %r60;
	ld.global.u32 	%r64, [%rd52+12];
	add.s64 	%rd20, %rd19, %rd13;
	ld.global.u32 	%r65, [%rd20];
	mad.lo.s32 	%r106, %r65, %r64, %r63;
	add.s32 	%r95, %r95, 8;
	add.s32 	%r94, %r94, %r7;
	add.s64 	%rd52, %rd52, 32;
	setp.ne.s32 	%p6, %r95, 0;
	@%p6 bra 	$L__BB0_4;
$L__BB0_5:
	setp.eq.s32 	%p7, %r4, 0;
	@%p7 bra 	$L__BB0_13;
	and.b32  	%r17, %r30, 3;
	setp.lt.u32 	%p8, %r4, 4;
	@%p8 bra 	$L__BB0_8;
	add.s32 	%r67, %r101, %r3;
	mul.wide.u32 	%rd21, %r67, 4;
	add.s64 	%rd22, %rd2, %rd21;
	ld.global.u32 	%r68, [%rd22];
	mad.lo.s32 	%r69, %r101, %r31, %r2;
	mul.wide.s32 	%rd23, %r69, 4;
	add.s64 	%rd24, %rd1, %rd23;
	ld.global.u32 	%r70, [%rd24];
	mad.lo.s32 	%r71, %r70, %r68, %r106;
	cvt.u64.u32 	%rd25, %r3;
	cvt.u64.u32 	%rd26, %r101;
	add.s64 	%rd27, %rd26, %rd25;
	shl.b64 	%rd28, %rd27, 2;
	add.s64 	%rd29, %rd2, %rd28;
	ld.global.u32 	%r72, [%rd29+4];
	mul.wide.s32 	%rd30, %r31, 4;
	add.s64 	%rd31, %rd24, %rd30;
	ld.global.u32 	%r73, [%rd31];
	mad.lo.s32 	%r74, %r73, %r72, %r71;
	ld.global.u32 	%r75, [%rd29+8];
	add.s64 	%rd32, %rd31, %rd30;
	ld.global.u32 	%r76, [%rd32];
	mad.lo.s32 	%r77, %r76, %r75, %r74;
	ld.global.u32 	%r78, [%rd29+12];
	add.s64 	%rd33, %rd32, %rd30;
	ld.global.u32 	%r79, [%rd33];
	mad.lo.s32 	%r106, %r79, %r78, %r77;
	add.s32 	%r101, %r101, 4;
$L__BB0_8:
	setp.eq.s32 	%p9, %r17, 0;
	@%p9 bra 	$L__BB0_13;
	setp.eq.s32 	%p10, %r17, 1;
	@%p10 bra 	$L__BB0_11;
	add.s32 	%r81, %r101, %r3;
	mul.wide.u32 	%rd34, %r81, 4;
	add.s64 	%rd35, %rd2, %rd34;
	ld.global.u32 	%r82, [%rd35];
	mad.lo.s32 	%r83, %r101, %r31, %r2;
	mul.wide.s32 	%rd36, %r83, 4;
	add.s64 	%rd37, %rd1, %rd36;
	ld.global.u32 	%r84, [%rd37];
	mad.lo.s32 	%r85, %r84, %r82, %r106;
	cvt.u64.u32 	%rd38, %r3;
	cvt.u64.u32 	%rd39, %r101;
	add.s64 	%rd40, %rd39, %rd38;
	shl.b64 	%rd41, %rd40, 2;
	add.s64 	%rd42, %rd2, %rd41;
	ld.global.u32 	%r86, [%rd42+4];
	mul.wide.s32 	%rd43, %r31, 4;
	add.s64 	%rd44, %rd37, %rd43;
	ld.global.u32 	%r87, [%rd44];
	mad.lo.s32 	%r106, %r87, %r86, %r85;
	add.s32 	%r101, %r101, 2;
$L__BB0_11:
	and.b32  	%r88, %r30, 1;
	setp.eq.b32 	%p11, %r88, 1;
	not.pred 	%p12, %p11;
	@%p12 bra 	$L__BB0_13;
	add.s32 	%r89, %r101, %r3;
	mul.wide.u32 	%rd45, %r89, 4;
	add.s64 	%rd46, %rd2, %rd45;
	ld.global.u32 	%r90, [%rd46];
	mad.lo.s32 	%r91, %r101, %r31, %r2;
	mul.wide.s32 	%rd47, %r91, 4;
	add.s64 	%rd48, %rd1, %rd47;
	ld.global.u32 	%r92, [%rd48];
	mad.lo.s32 	%r106, %r92, %r90, %r106;
$L__BB0_13:
	mad.lo.s32 	%r93, %r31, %r1, %r2;
	cvta.to.global.u64 	%rd49, %rd6;
	mul.wide.s32 	%rd50, %r93, 4;
	add.s64 	%rd51, %rd49, %rd50;
	st.global.u32 	[%rd51], %r106;
$L__BB0_14:
	ret;

}


// ===== COMPILED SASS (sm_100) =====

	.target	sm_100

	.elftype	@"ET_EXEC"


//--------------------- .note.nv.tkinfo           --------------------------
	.section	.note.nv.tkinfo,"",@"SHT_NOTE"
	.sectionflags	@"SHF_NOTE_NV_TKINFO"
	.tkinfo
        /*0018*/ 	.word	0x00000002
        /*0030*/ 	.string	""
        /*0030*/ 	.string	"ptxas"
        /*0030*/ 	.string	"Cuda compilation tools, release 13.0, V13.0.88"
        /*0030*/ 	.string	"Build cuda_13.0.r13.0/compiler.36424714_0"
        /*0030*/ 	.string	"-arch sm_100 -m 64 "



//--------------------- .note.nv.cuinfo           --------------------------
	.section	.note.nv.cuinfo,"",@"SHT_NOTE"
	.sectionflags	@"SHF_NOTE_NV_CUINFO"
        /*0018*/ 	.short	0x0002
        /*001a*/ 	.short	0x0064
        /*001c*/ 	.short	0x0082
	.zero		2


//--------------------- .nv.info                  --------------------------
	.section	.nv.info,"",@"SHT_CUDA_INFO"
	.align	4


	//----- nvinfo : EIATTR_REGCOUNT
	.align		4
        /*0000*/ 	.byte	0x04, 0x2f
        /*0002*/ 	.short	(.L_1 - .L_0)
	.align		4
.L_0:
        /*0004*/ 	.word	index@(_Z8multiplyPiS_S_iii)
        /*0008*/ 	.word	0x00000020


	//----- nvinfo : EIATTR_FRAME_SIZE
	.align		4
.L_1:
        /*000c*/ 	.byte	0x04, 0x11
        /*000e*/ 	.short	(.L_3 - .L_2)
	.align		4
.L_2:
        /*0010*/ 	.word	index@(_Z8multiplyPiS_S_iii)
        /*0014*/ 	.word	0x00000000


	//----- nvinfo : EIATTR_MIN_STACK_SIZE
	.align		4
.L_3:
        /*0018*/ 	.byte	0x04, 0x12
        /*001a*/ 	.short	(.L_5 - .L_4)
	.align		4
.L_4:
        /*001c*/ 	.word	index@(_Z8multiplyPiS_S_iii)
        /*0020*/ 	.word	0x00000000
.L_5:


//--------------------- .nv.compat                --------------------------
	.section	.nv.compat,"",@"SHT_CUDA_COMPAT_INFO"
	.align	4
        /*0000*/ 	.byte	0x02, 0x09, 0x00, 0x00, 0x02, 0x02, 0x01, 0x00, 0x02, 0x05, 0x05, 0x00, 0x03, 0x07, 0x01, 0x01
        /*0010*/ 	.byte	0x02, 0x03, 0x00, 0x00, 0x02, 0x06, 0x01, 0x00, 0x04, 0x0b, 0x08, 0x00, 0x09, 0x00, 0x00, 0x00
        /*0020*/ 	.byte	0x00, 0x00, 0x00, 0x00


//--------------------- .nv.info._Z8multiplyPiS_S_iii --------------------------
	.section	.nv.info._Z8multiplyPiS_S_iii,"",@"SHT_CUDA_INFO"
	.sectionflags	@""
	.align	4


	//----- nvinfo : EIATTR_CUDA_API_VERSION
	.align		4
        /*0000*/ 	.byte	0x04, 0x37
        /*0002*/ 	.short	(.L_7 - .L_6)
.L_6:
        /*0004*/ 	.word	0x00000082


	//----- nvinfo : EIATTR_KPARAM_INFO
	.align		4
.L_7:
        /*0008*/ 	.byte	0x04, 0x17
        /*000a*/ 	.short	(.L_9 - .L_8)
.L_8:
        /*000c*/ 	.word	0x00000000
        /*0010*/ 	.short	0x0005
        /*0012*/ 	.short	0x0020
        /*0014*/ 	.byte	0x00, 0xf0, 0x11, 0x00


	//----- nvinfo : EIATTR_KPARAM_INFO
	.align		4
.L_9:
        /*0018*/ 	.byte	0x04, 0x17
        /*001a*/ 	.short	(.L_11 - .L_10)
.L_10:
        /*001c*/ 	.word	0x00000000
        /*0020*/ 	.short	0x0004
        /*0022*/ 	.short	0x001c
        /*0024*/ 	.byte	0x00, 0xf0, 0x11, 0x00


	//----- nvinfo : EIATTR_KPARAM_INFO
	.align		4
.L_11:
        /*0028*/ 	.byte	0x04, 0x17
        /*002a*/ 	.short	(.L_13 - .L_12)
.L_12:
        /*002c*/ 	.word	0x00000000
        /*0030*/ 	.short	0x0003
        /*0032*/ 	.short	0x0018
        /*0034*/ 	.byte	0x00, 0xf0, 0x11, 0x00


	//----- nvinfo : EIATTR_KPARAM_INFO
	.align		4
.L_13:
        /*0038*/ 	.byte	0x04, 0x17
        /*003a*/ 	.short	(.L_15 - .L_14)
.L_14:
        /*003c*/ 	.word	0x00000000
        /*0040*/ 	.short	0x0002
        /*0042*/ 	.short	0x0010
        /*0044*/ 	.byte	0x00, 0xf5, 0x21, 0x00


	//----- nvinfo : EIATTR_KPARAM_INFO
	.align		4
.L_15:
        /*0048*/ 	.byte	0x04, 0x17
        /*004a*/ 	.short	(.L_17 - .L_16)
.L_16:
        /*004c*/ 	.word	0x00000000
        /*0050*/ 	.short	0x0001
        /*0052*/ 	.short	0x0008
        /*0054*/ 	.byte	0x00, 0xf5, 0x21, 0x00


	//----- nvinfo : EIATTR_KPARAM_INFO
	.align		4
.L_17:
        /*0058*/ 	.byte	0x04, 0x17
        /*005a*/ 	.short	(.L_19 - .L_18)
.L_18:
        /*005c*/ 	.word	0x00000000
        /*0060*/ 	.short	0x0000
        /*0062*/ 	.short	0x0000
        /*0064*/ 	.byte	0x00, 0xf5, 0x21, 0x00


	//----- nvinfo : EIATTR_SPARSE_MMA_MASK
	.align		4
.L_19:
        /*0068*/ 	.byte	0x03, 0x50
        /*006a*/ 	.short	0x0000


	//----- nvinfo : EIATTR_MAXREG_COUNT
	.align		4
        /*006c*/ 	.byte	0x03, 0x1b
        /*006e*/ 	.short	0x00ff


	//----- nvinfo : EIATTR_MERCURY_ISA_VERSION
	.align		4
        /*0070*/ 	.byte	0x03, 0x5f
        /*0072*/ 	.short	0x0101


	//----- nvinfo : EIATTR_VRC_CTA_INIT_COUNT
	.align		4
        /*0074*/ 	.byte	0x02, 0x4a
	.zero		1
	.zero		1


	//----- nvinfo : EIATTR_EXIT_INSTR_OFFSETS
	.align		4
        /*0078*/ 	.byte	0x04, 0x1c
        /*007a*/ 	.short	(.L_21 - .L_20)


	//   ....[0]....
.L_20:
        /*007c*/ 	.word	0x000000d0


	//   ....[1]....
        /*0080*/ 	.word	0x000008e0


	//----- nvinfo : EIATTR_CBANK_PARAM_SIZE
	.align		4
.L_21:
        /*0084*/ 	.byte	0x03, 0x19
        /*0086*/ 	.short	0x0024


	//----- nvinfo : EIATTR_PARAM_CBANK
	.align		4
        /*0088*/ 	.byte	0x04, 0x0a
        /*008a*/ 	.short	(.L_23 - .L_22)
	.align		4
.L_22:
        /*008c*/ 	.word	index@(.nv.constant0._Z8multiplyPiS_S_iii)
        /*0090*/ 	.short	0x0380
        /*0092*/ 	.short	0x0024


	//----- nvinfo : EIATTR_SW_WAR
	.align		4
.L_23:
        /*0094*/ 	.byte	0x04, 0x36
        /*0096*/ 	.short	(.L_25 - .L_24)
.L_24:
        /*0098*/ 	.word	0x00000008
.L_25:


//--------------------- .nv.callgraph             --------------------------
	.section	.nv.callgraph,"",@"SHT_CUDA_CALLGRAPH"
	.align	4
	.sectionentsize	8
	.align		4
        /*0000*/ 	.word	0x00000000
	.align		4
        /*0004*/ 	.word	0xffffffff
	.align		4
        /*0008*/ 	.word	0x00000000
	.align		4
        /*000c*/ 	.word	0xfffffffe
	.align		4
        /*0010*/ 	.word	0x00000000
	.align		4
        /*0014*/ 	.word	0xfffffffd
	.align		4
        /*0018*/ 	.word	0x00000000
	.align		4
        /*001c*/ 	.word	0xfffffffc


//--------------------- .text._Z8multiplyPiS_S_iii --------------------------
	.section	.text._Z8multiplyPiS_S_iii,"ax",@progbits
	.align	128
        .global         _Z8multiplyPiS_S_iii
        .type           _Z8multiplyPiS_S_iii,@function
        .size           _Z8multiplyPiS_S_iii,(.L_x_5 - _Z8multiplyPiS_S_iii)
        .other          _Z8multiplyPiS_S_iii,@"STO_CUDA_ENTRY STV_DEFAULT"
_Z8multiplyPiS_S_iii:
.text._Z8multiplyPiS_S_iii:
[----:B------:R-:W-:Y:S01]  /*0000*/  LDC R1, c[0x0][0x37c] ;  /* 0x0000df00ff017b82 */ /* 0x000fe20000000800 */
[----:B------:R-:W0:Y:S07]  /*0010*/  S2R R5, SR_TID.X ;  /* 0x0000000000057919 */ /* 0x000e2e0000002100 */
[----:B------:R-:W1:Y:S01]  /*0020*/  LDC R16, c[0x0][0x364] ;  /* 0x0000d900ff107b82 */ /* 0x000e620000000800 */
[----:B------:R-:W2:Y:S01]  /*0030*/  LDCU UR6, c[0x0][0x398] ;  /* 0x00007300ff0677ac */ /* 0x000ea20008000800 */
[----:B------:R-:W1:Y:S06]  /*0040*/  S2R R3, SR_TID.Y ;  /* 0x0000000000037919 */ /* 0x000e6c0000002200 */
[----:B------:R-:W0:Y:S08]  /*0050*/  S2UR UR5, SR_CTAID.X ;  /* 0x00000000000579c3 */ /* 0x000e300000002500 */
[----:B------:R-:W0:Y:S08]  /*0060*/  LDC R0, c[0x0][0x360] ;  /* 0x0000d800ff007b82 */ /* 0x000e300000000800 */
[----:B------:R-:W1:Y:S08]  /*0070*/  S2UR UR4, SR_CTAID.Y ;  /* 0x00000000000479c3 */ /* 0x000e700000002600 */
[----:B------:R-:W3:Y:S01]  /*0080*/  LDC R17, c[0x0][0x3a0] ;  /* 0x0000e800ff117b82 */ /* 0x000ee20000000800 */
[----:B0-----:R-:W-:-:S02]  /*0090*/  IMAD R0, R0, UR5, R5 ;  /* 0x0000000500007c24 */ /* 0x001fc4000f8e0205 */
[----:B-1----:R-:W-:-:S03]  /*00a0*/  IMAD R16, R16, UR4, R3 ;  /* 0x0000000410107c24 */ /* 0x002fc6000f8e0203 */
[----:B---3--:R-:W-:-:S04]  /*00b0*/  ISETP.GE.AND P0, PT, R0, R17, PT ;  /* 0x000000110000720c */ /* 0x008fc80003f06270 */
[----:B--2---:R-:W-:-:S13]  /*00c0*/  ISETP.GE.OR P0, PT, R16, UR6, P0 ;  /* 0x0000000610007c0c */ /* 0x004fda0008706670 */
[----:B------:R-:W-:Y:S05]  /*00d0*/  @P0 EXIT ;  /* 0x000000000000094d */ /* 0x000fea0003800000 */
[----:B------:R-:W0:Y:S01]  /*00e0*/  LDC R19, c[0x0][0x39c] ;  /* 0x0000e700ff137b82 */ /* 0x000e220000000800 */
[----:B------:R-:W1:Y:S01]  /*00f0*/  LDCU.64 UR4, c[0x0][0x358] ;  /* 0x00006b00ff0477ac */ /* 0x000e620008000a00 */
[----:B------:R-:W-:Y:S01]  /*0100*/  HFMA2 R24, -RZ, RZ, 0, 0 ;  /* 0x00000000ff187431 */ /* 0x000fe200000001ff */
[----:B0-----:R-:W-:-:S13]  /*0110*/  ISETP.GE.AND P0, PT, R19, 0x1, PT ;  /* 0x000000011300780c */ /* 0x001fda0003f06270 */
[----:B-1----:R-:W-:Y:S05]  /*0120*/  @!P0 BRA `(.L_x_0) ;  /* 0x0000000400dc8947 */ /* 0x002fea0003800000 */
[C---:B------:R-:W-:Y:S01]  /*0130*/  ISETP.GE.U32.AND P1, PT, R19.reuse, 0x8, PT ;  /* 0x000000081300780c */ /* 0x040fe20003f26070 */
[----:B------:R-:W-:Y:S01]  /*0140*/  IMAD R20, R16, R19, RZ ;  /* 0x0000001310147224 */ /* 0x000fe200078e02ff */
[----:B------:R-:W-:Y:S02]  /*0150*/  LOP3.LUT R27, R19, 0x7, RZ, 0xc0, !PT ;  /* 0x00000007131b7812 */ /* 0x000fe400078ec0ff */
[----:B------:R-:W-:Y:S02]  /*0160*/  MOV R21, RZ ;  /* 0x000000ff00157202 */ /* 0x000fe40000000f00 */
[----:B------:R-:W-:Y:S02]  /*0170*/  ISETP.NE.AND P0, PT, R27, RZ, PT ;  /* 0x000000ff1b00720c */ /* 0x000fe40003f05270 */
[----:B------:R-:W-:-:S05]  /*0180*/  MOV R24, RZ ;  /* 0x000000ff00187202 */ /* 0x000fca0000000f00 */
[----:B------:R-:W-:Y:S06]  /*0190*/  @!P1 BRA `(.L_x_1) ;  /* 0x0000000000c09947 */ /* 0x000fec0003800000 */
[----:B------:R-:W0:Y:S01]  /*01a0*/  LDC.64 R2, c[0x0][0x380] ;  /* 0x0000e000ff027b82 */ /* 0x000e220000000a00 */
[----:B------:R-:W-:Y:S02]  /*01b0*/  LOP3.LUT R21, R19, 0x7ffffff8, RZ, 0xc0, !PT ;  /* 0x7ffffff813157812 */ /* 0x000fe400078ec0ff */
[----:B------:R-:W-:Y:S02]  /*01c0*/  MOV R24, RZ ;  /* 0x000000ff00187202 */ /* 0x000fe40000000f00 */
[----:B------:R-:W-:Y:S02]  /*01d0*/  MOV R18, R0 ;  /* 0x0000000000127202 */ /* 0x000fe40000000f00 */
[----:B------:R-:W-:Y:S01]  /*01e0*/  IADD3 R22, PT, PT, -R21, RZ, RZ ;  /* 0x000000ff15167210 */ /* 0x000fe20007ffe1ff */
[----:B0-----:R-:W-:-:S03]  /*01f0*/  IMAD.WIDE.U32 R2, R20, 0x4, R2 ;  /* 0x0000000414027825 */ /* 0x001fc600078e0002 */
[----:B------:R-:W-:-:S04]  /*0200*/  IADD3 R4, P1, PT, R2, 0x10, RZ ;  /* 0x0000001002047810 */ /* 0x000fc80007f3e0ff */
[----:B------:R-:W-:-:S09]  /*0210*/  IADD3.X R3, PT, PT, RZ, R3, RZ, P1, !PT ;  /* 0x00000003ff037210 */ /* 0x000fd20000ffe4ff */
.L_x_2:
[----:B------:R-:W0:Y:S01]  /*0220*/  LDC.64 R14, c[0x0][0x388] ;  /* 0x0000e200ff0e7b82 */ /* 0x000e220000000a00 */
[----:B------:R-:W-:-:S05]  /*0230*/  MOV R2, R4 ;  /* 0x0000000400027202 */ /* 0x000fca0000000f00 */
[----:B------:R-:W2:Y:S04]  /*0240*/  LDG.E R25, desc[UR4][R2.64+-0x10] ;  /* 0xfffff00402197981 */ /* 0x000ea8000c1e1900 */
[----:B------:R-:W3:Y:S04]  /*0250*/  LDG.E R23, desc[UR4][R2.64+-0xc] ;  /* 0xfffff40402177981 */ /* 0x000ee8000c1e1900 */
[----:B------:R-:W4:Y:S04]  /*0260*/  LDG.E R29, desc[UR4][R2.64+-0x8] ;  /* 0xfffff804021d7981 */ /* 0x000f28000c1e1900 */
[----:B------:R-:W5:Y:S01]  /*0270*/  LDG.E R28, desc[UR4][R2.64+-0x4] ;  /* 0xfffffc04021c7981 */ /* 0x000f62000c1e1900 */
[----:B0-----:R-:W-:-:S05]  /*0280*/  IMAD.WIDE R14, R18, 0x4, R14 ;  /* 0x00000004120e7825 */ /* 0x001fca00078e020e */
[----:B------:R0:W2:Y:S01]  /*0290*/  LDG.E R26, desc[UR4][R14.64] ;  /* 0x000000040e1a7981 */ /* 0x0000a2000c1e1900 */
[----:B------:R-:W-:-:S04]  /*02a0*/  IMAD.WIDE R12, R17, 0x4, R14 ;  /* 0x00000004110c7825 */ /* 0x000fc800078e020e */
[C---:B------:R-:W-:Y:S02]  /*02b0*/  IMAD.WIDE R4, R17.reuse, 0x4, R12 ;  /* 0x0000000411047825 */ /* 0x040fe400078e020c */
[----:B------:R-:W3:Y:S02]  /*02c0*/  LDG.E R12, desc[UR4][R12.64] ;  /* 0x000000040c0c7981 */ /* 0x000ee4000c1e1900 */
[C---:B------:R-:W-:Y:S02]  /*02d0*/  IMAD.WIDE R8, R17.reuse, 0x4, R4 ;  /* 0x0000000411087825 */ /* 0x040fe400078e0204 */
[----:B------:R-:W4:Y:S02]  /*02e0*/  LDG.E R4, desc[UR4][R4.64] ;  /* 0x0000000404047981 */ /* 0x000f24000c1e1900 */
[C---:B------:R-:W-:Y:S02]  /*02f0*/  IMAD.WIDE R6, R17.reuse, 0x4, R8 ;  /* 0x0000000411067825 */ /* 0x040fe400078e0208 */
[----:B------:R-:W5:Y:S02]  /*0300*/  LDG.E R8, desc[UR4][R8.64] ;  /* 0x0000000408087981 */ /* 0x000f64000c1e1900 */
[----:B------:R-:W-:-:S02]  /*0310*/  IMAD.WIDE R10, R17, 0x4, R6 ;  /* 0x00000004110a7825 */ /* 0x000fc400078e0206 */
[----:B------:R-:W5:Y:S04]  /*0320*/  LDG.E R5, desc[UR4][R2.64] ;  /* 0x0000000402057981 */ /* 0x000f68000c1e1900 */
[----:B------:R-:W5:Y:S01]  /*0330*/  LDG.E R6, desc[UR4][R6.64] ;  /* 0x0000000406067981 */ /* 0x000f62000c1e1900 */
[----:B0-----:R-:W-:-:S03]  /*0340*/  IMAD.WIDE R14, R17, 0x4, R10 ;  /* 0x00000004110e7825 */ /* 0x001fc600078e020a */
[----:B------:R-:W5:Y:S04]  /*0350*/  LDG.E R10, desc[UR4][R10.64] ;  /* 0x000000040a0a7981 */ /* 0x000f68000c1e1900 */
[----:B------:R-:W5:Y:S04]  /*0360*/  LDG.E R13, desc[UR4][R14.64] ;  /* 0x000000040e0d7981 */ /* 0x000f68000c1e1900 */
[----:B------:R-:W5:Y:S04]  /*0370*/  LDG.E R7, desc[UR4][R2.64+0x4] ;  /* 0x0000040402077981 */ /* 0x000f68000c1e1900 */
[----:B------:R-:W5:Y:S01]  /*0380*/  LDG.E R9, desc[UR4][R2.64+0xc] ;  /* 0x00000c0402097981 */ /* 0x000f62000c1e1900 */
[----:B--2---:R-:W-:-:S02]  /*0390*/  IMAD R26, R25, R26, R24 ;  /* 0x0000001a191a7224 */ /* 0x004fc400078e0218 */
[----:B------:R-:W-:Y:S02]  /*03a0*/  IMAD.WIDE R24, R17, 0x4, R14 ;  /* 0x0000000411187825 */ /* 0x000fe400078e020e */
[----:B------:R0:W2:Y:S04]  /*03b0*/  LDG.E R14, desc[UR4][R2.64+0x8] ;  /* 0x00000804020e7981 */ /* 0x0000a8000c1e1900 */
[----:B------:R-:W2:Y:S01]  /*03c0*/  LDG.E R24, desc[UR4][R24.64] ;  /* 0x0000000418187981 */ /* 0x000ea2000c1e1900 */
[----:B---3--:R-:W-:Y:S01]  /*03d0*/  IMAD R12, R23, R12, R26 ;  /* 0x0000000c170c7224 */ /* 0x008fe200078e021a */
[----:B------:R-:W-:-:S03]  /*03e0*/  IADD3 R22, PT, PT, R22, 0x8, RZ ;  /* 0x0000000816167810 */ /* 0x000fc60007ffe0ff */
[----:B----4-:R-:W-:Y:S01]  /*03f0*/  IMAD R29, R29, R4, R12 ;  /* 0x000000041d1d7224 */ /* 0x010fe200078e020c */
[----:B------:R-:W-:-:S03]  /*0400*/  ISETP.NE.AND P1, PT, R22, RZ, PT ;  /* 0x000000ff1600720c */ /* 0x000fc60003f25270 */
[----:B-----5:R-:W-:Y:S01]  /*0410*/  IMAD R8, R28, R8, R29 ;  /* 0x000000081c087224 */ /* 0x020fe200078e021d */
[----:B------:R-:W-:-:S03]  /*0420*/  IADD3 R4, P2, PT, R2, 0x20, RZ ;  /* 0x0000002002047810 */ /* 0x000fc60007f5e0ff */
[----:B------:R-:W-:Y:S01]  /*0430*/  IMAD R5, R5, R6, R8 ;  /* 0x0000000605057224 */ /* 0x000fe200078e0208 */
[----:B0-----:R-:W-:Y:S02]  /*0440*/  IADD3.X R3, PT, PT, RZ, R3, RZ, P2, !PT ;  /* 0x00000003ff037210 */ /* 0x001fe400017fe4ff */
[----:B------:R-:W-:Y:S01]  /*0450*/  LEA R18, R17, R18, 0x3 ;  /* 0x0000001211127211 */ /* 0x000fe200078e18ff */
[----:B------:R-:W-:-:S04]  /*0460*/  IMAD R5, R7, R10, R5 ;  /* 0x0000000a07057224 */ /* 0x000fc800078e0205 */
[----:B--2---:R-:W-:-:S04]  /*0470*/  IMAD R5, R14, R13, R5 ;  /* 0x0000000d0e057224 */ /* 0x004fc800078e0205 */
[----:B------:R-:W-:Y:S01]  /*0480*/  IMAD R24, R9, R24, R5 ;  /* 0x0000001809187224 */ /* 0x000fe200078e0205 */
[----:B------:R-:W-:Y:S06]  /*0490*/  @P1 BRA `(.L_x_2) ;  /* 0xfffffffc00601947 */ /* 0x000fec000383ffff */
.L_x_1:
[----:B------:R-:W-:Y:S05]  /*04a0*/  @!P0 BRA `(.L_x_0) ;  /* 0x0000000000fc8947 */ /* 0x000fea0003800000 */
[----:B------:R-:W-:Y:S02]  /*04b0*/  ISETP.GE.U32.AND P1, PT, R27, 0x4, PT ;  /* 0x000000041b00780c */ /* 0x000fe40003f26070 */
[----:B------:R-:W-:-:S04]  /*04c0*/  LOP3.LUT R14, R19, 0x3, RZ, 0xc0, !PT ;  /* 0x00000003130e7812 */ /* 0x000fc800078ec0ff */
[----:B------:R-:W-:-:S07]  /*04d0*/  ISETP.NE.AND P0, PT, R14, RZ, PT ;  /* 0x000000ff0e00720c */ /* 0x000fce0003f05270 */
[----:B------:R-:W-:Y:S06]  /*04e0*/  @!P1 BRA `(.L_x_3) ;  /* 0x00000000006c9947 */ /* 0x000fec0003800000 */
[----:B------:R-:W0:Y:S01]  /*04f0*/  LDC.64 R4, c[0x0][0x388] ;  /* 0x0000e200ff047b82 */ /* 0x000e220000000a00 */
[----:B------:R-:W1:Y:S01]  /*0500*/  LDCU.64 UR6, c[0x0][0x380] ;  /* 0x00007000ff0677ac */ /* 0x000e620008000a00 */
[----:B------:R-:W-:Y:S01]  /*0510*/  IMAD R7, R21, R17, R0 ;  /* 0x0000001115077224 */ /* 0x000fe200078e0200 */
[CC--:B------:R-:W-:Y:S02]  /*0520*/  IADD3 R3, PT, PT, R20.reuse, R21.reuse, RZ ;  /* 0x0000001514037210 */ /* 0x0c0fe40007ffe0ff */
[----:B------:R-:W-:-:S03]  /*0530*/  IADD3 R8, P1, PT, R20, R21, RZ ;  /* 0x0000001514087210 */ /* 0x000fc60007f3e0ff */
[----:B------:R-:W2:Y:S01]  /*0540*/  LDC.64 R12, c[0x0][0x380] ;  /* 0x0000e000ff0c7b82 */ /* 0x000ea20000000a00 */
[----:B0-----:R-:W-:-:S04]  /*0550*/  IMAD.WIDE R4, R7, 0x4, R4 ;  /* 0x0000000407047825 */ /* 0x001fc800078e0204 */
[----:B------:R-:W-:Y:S02]  /*0560*/  IMAD.WIDE R6, R17, 0x4, R4 ;  /* 0x0000000411067825 */ /* 0x000fe400078e0204 */
[----:B------:R-:W3:Y:S02]  /*0570*/  LDG.E R4, desc[UR4][R4.64] ;  /* 0x0000000404047981 */ /* 0x000ee4000c1e1900 */
[----:B--2---:R-:W-:Y:S01]  /*0580*/  IMAD.WIDE.U32 R12, R3, 0x4, R12 ;  /* 0x00000004030c7825 */ /* 0x004fe200078e000c */
[----:B------:R-:W-:Y:S02]  /*0590*/  IADD3.X R3, PT, PT, RZ, RZ, RZ, P1, !PT ;  /* 0x000000ffff037210 */ /* 0x000fe40000ffe4ff */
[----:B-1----:R-:W-:-:S03]  /*05a0*/  LEA R2, P1, R8, UR6, 0x2 ;  /* 0x0000000608027c11 */ /* 0x002fc6000f8210ff */
[----:B------:R-:W3:Y:S01]  /*05b0*/  LDG.E R13, desc[UR4][R12.64] ;  /* 0x000000040c0d7981 */ /* 0x000ee2000c1e1900 */
[----:B------:R-:W-:Y:S01]  /*05c0*/  LEA.HI.X R3, R8, UR7, R3, 0x2, P1 ;  /* 0x0000000708037c11 */ /* 0x000fe200088f1403 */
[C---:B------:R-:W-:Y:S02]  /*05d0*/  IMAD.WIDE R8, R17.reuse, 0x4, R6 ;  /* 0x0000000411087825 */ /* 0x040fe400078e0206 */
[----:B------:R-:W2:Y:S04]  /*05e0*/  LDG.E R6, desc[UR4][R6.64] ;  /* 0x0000000406067981 */ /* 0x000ea8000c1e1900 */
[----:B------:R-:W2:Y:S01]  /*05f0*/  LDG.E R15, desc[UR4][R2.64+0x4] ;  /* 0x00000404020f7981 */ /* 0x000ea2000c1e1900 */
[----:B------:R-:W-:-:S03]  /*0600*/  IMAD.WIDE R10, R17, 0x4, R8 ;  /* 0x00000004110a7825 */ /* 0x000fc600078e0208 */
[----:B------:R-:W4:Y:S04]  /*0610*/  LDG.E R22, desc[UR4][R8.64] ;  /* 0x0000000408167981 */ /* 0x000f28000c1e1900 */
[----:B------:R-:W4:Y:S04]  /*0620*/  LDG.E R18, desc[UR4][R2.64+0x8] ;  /* 0x0000080402127981 */ /* 0x000f28000c1e1900 */
[----:B------:R-:W5:Y:S04]  /*0630*/  LDG.E R26, desc[UR4][R2.64+0xc] ;  /* 0x00000c04021a7981 */ /* 0x000f68000c1e1900 */
[----:B------:R-:W5:Y:S01]  /*0640*/  LDG.E R10, desc[UR4][R10.64] ;  /* 0x000000040a0a7981 */ /* 0x000f62000c1e1900 */
[----:B------:R-:W-:Y:S01]  /*0650*/  IADD3 R21, PT, PT, R21, 0x4, RZ ;  /* 0x0000000415157810 */ /* 0x000fe20007ffe0ff */
[----:B---3--:R-:W-:-:S04]  /*0660*/  IMAD R24, R13, R4, R24 ;  /* 0x000000040d187224 */ /* 0x008fc800078e0218 */
[----:B--2---:R-:W-:-:S04]  /*0670*/  IMAD R15, R15, R6, R24 ;  /* 0x000000060f0f7224 */ /* 0x004fc800078e0218 */
[----:B----4-:R-:W-:-:S04]  /*0680*/  IMAD R15, R18, R22, R15 ;  /* 0x00000016120f7224 */ /* 0x010fc800078e020f */
[----:B-----5:R-:W-:-:S07]  /*0690*/  IMAD R24, R26, R10, R15 ;  /* 0x0000000a1a187224 */ /* 0x020fce00078e020f */
.L_x_3:
[----:B------:R-:W-:Y:S05]  /*06a0*/  @!P0 BRA `(.L_x_0) ;  /* 0x00000000007c8947 */ /* 0x000fea0003800000 */
[----:B------:R-:W-:Y:S01]  /*06b0*/  ISETP.NE.AND P1, PT, R14, 0x1, PT ;  /* 0x000000010e00780c */ /* 0x000fe20003f25270 */
[----:B------:R-:W0:Y:S01]  /*06c0*/  LDC.64 R10, c[0x0][0x380] ;  /* 0x0000e000ff0a7b82 */ /* 0x000e220000000a00 */
[----:B------:R-:W-:-:S04]  /*06d0*/  LOP3.LUT R19, R19, 0x1, RZ, 0xc0, !PT ;  /* 0x0000000113137812 */ /* 0x000fc800078ec0ff */
[----:B------:R-:W-:-:S03]  /*06e0*/  ISETP.NE.U32.AND P0, PT, R19, 0x1, PT ;  /* 0x000000011300780c */ /* 0x000fc60003f05070 */
[----:B------:R-:W1:Y:S04]  /*06f0*/  LDC.64 R8, c[0x0][0x388] ;  /* 0x0000e200ff087b82 */ /* 0x000e680000000a00 */
[CC--:B------:R-:W-:Y:S02]  /*0700*/  @P1 IADD3 R13, PT, PT, R20.reuse, R21.reuse, RZ ;  /* 0x00000015140d1210 */ /* 0x0c0fe40007ffe0ff */
[----:B------:R-:W-:Y:S02]  /*0710*/  @P1 IADD3 R12, P2, PT, R20, R21, RZ ;  /* 0x00000015140c1210 */ /* 0x000fe40007f5e0ff */
[----:B------:R-:W2:Y:S02]  /*0720*/  @P1 LDC.64 R2, c[0x0][0x380] ;  /* 0x0000e000ff021b82 */ /* 0x000ea40000000a00 */
[----:B------:R-:W-:-:S06]  /*0730*/  @P1 IADD3.X R14, PT, PT, RZ, RZ, RZ, P2, !PT ;  /* 0x000000ffff0e1210 */ /* 0x000fcc00017fe4ff */
[----:B------:R-:W3:Y:S01]  /*0740*/  LDC.64 R4, c[0x0][0x380] ;  /* 0x0000e000ff047b82 */ /* 0x000ee20000000a00 */
[----:B0-----:R-:W-:-:S04]  /*0750*/  @P1 IMAD.WIDE.U32 R10, R13, 0x4, R10 ;  /* 0x000000040d0a1825 */ /* 0x001fc800078e000a */
[C---:B------:R-:W-:Y:S01]  /*0760*/  @P1 IMAD R13, R21.reuse, R17, R0 ;  /* 0x00000011150d1224 */ /* 0x040fe200078e0200 */
[----:B------:R-:W-:Y:S01]  /*0770*/  @P1 IADD3 R21, PT, PT, R21, 0x2, RZ ;  /* 0x0000000215151810 */ /* 0x000fe20007ffe0ff */
[----:B------:R-:W4:Y:S01]  /*0780*/  @P1 LDG.E R11, desc[UR4][R10.64] ;  /* 0x000000040a0b1981 */ /* 0x000f22000c1e1900 */
[----:B------:R-:W0:Y:S01]  /*0790*/  LDC.64 R6, c[0x0][0x388] ;  /* 0x0000e200ff067b82 */ /* 0x000e220000000a00 */
[----:B-1----:R-:W-:Y:S01]  /*07a0*/  @P1 IMAD.WIDE R8, R13, 0x4, R8 ;  /* 0x000000040d081825 */ /* 0x002fe200078e0208 */
[----:B------:R-:W-:Y:S02]  /*07b0*/  @!P0 IADD3 R15, PT, PT, R20, R21, RZ ;  /* 0x00000015140f8210 */ /* 0x000fe40007ffe0ff */
[----:B--2---:R-:W-:Y:S01]  /*07c0*/  @P1 LEA R2, P2, R12, R2, 0x2 ;  /* 0x000000020c021211 */ /* 0x004fe200078410ff */
[----:B------:R-:W-:-:S03]  /*07d0*/  @!P0 IMAD R21, R21, R17, R0 ;  /* 0x0000001115158224 */ /* 0x000fc600078e0200 */
[----:B------:R-:W-:Y:S01]  /*07e0*/  @P1 LEA.HI.X R3, R12, R3, R14, 0x2, P2 ;  /* 0x000000030c031211 */ /* 0x000fe200010f140e */
[----:B------:R-:W-:Y:S01]  /*07f0*/  @P1 IMAD.WIDE R12, R17, 0x4, R8 ;  /* 0x00000004110c1825 */ /* 0x000fe200078e0208 */
[----:B------:R-:W4:Y:S03]  /*0800*/  @P1 LDG.E R14, desc[UR4][R8.64] ;  /* 0x00000004080e1981 */ /* 0x000f26000c1e1900 */
[----:B---3--:R-:W-:Y:S01]  /*0810*/  @!P0 IMAD.WIDE.U32 R4, R15, 0x4, R4 ;  /* 0x000000040f048825 */ /* 0x008fe200078e0004 */
[----:B------:R-:W2:Y:S04]  /*0820*/  @P1 LDG.E R2, desc[UR4][R2.64+0x4] ;  /* 0x0000040402021981 */ /* 0x000ea8000c1e1900 */
[----:B------:R-:W2:Y:S01]  /*0830*/  @P1 LDG.E R12, desc[UR4][R12.64] ;  /* 0x000000040c0c1981 */ /* 0x000ea2000c1e1900 */
[----:B0-----:R-:W-:-:S03]  /*0840*/  @!P0 IMAD.WIDE R6, R21, 0x4, R6 ;  /* 0x0000000415068825 */ /* 0x001fc600078e0206 */
[----:B------:R-:W3:Y:S04]  /*0850*/  @!P0 LDG.E R5, desc[UR4][R4.64] ;  /* 0x0000000404058981 */ /* 0x000ee8000c1e1900 */
[----:B------:R-:W3:Y:S01]  /*0860*/  @!P0 LDG.E R6, desc[UR4][R6.64] ;  /* 0x0000000406068981 */ /* 0x000ee2000c1e1900 */
[----:B----4-:R-:W-:-:S04]  /*0870*/  @P1 IMAD R11, R11, R14, R24 ;  /* 0x0000000e0b0b1224 */ /* 0x010fc800078e0218 */
[----:B--2---:R-:W-:-:S04]  /*0880*/  @P1 IMAD R24, R2, R12, R11 ;  /* 0x0000000c02181224 */ /* 0x004fc800078e020b */
[----:B---3--:R-:W-:-:S07]  /*0890*/  @!P0 IMAD R24, R5, R6, R24 ;  /* 0x0000000605188224 */ /* 0x008fce00078e0218 */
.L_x_0:
[----:B------:R-:W0:Y:S01]  /*08a0*/  LDC.64 R2, c[0x0][0x390] ;  /* 0x0000e400ff027b82 */ /* 0x000e220000000a00 */
[----:B------:R-:W-:-:S04]  /*08b0*/  IMAD R17, R16, R17, R0 ;  /* 0x0000001110117224 */ /* 0x000fc800078e0200 */
[----:B0-----:R-:W-:-:S05]  /*08c0*/  IMAD.WIDE R2, R17, 0x4, R2 ;  /* 0x0000000411027825 */ /* 0x001fca00078e0202 */
[----:B------:R-:W-:Y:S01]  /*08d0*/  STG.E desc[UR4][R2.64], R24 ;  /* 0x0000001802007986 */ /* 0x000fe2000c101904 */
[----:B------:R-:W-:Y:S05]  /*08e0*/  EXIT ;  /* 0x000000000000794d */ /* 0x000fea0003800000 */
.L_x_4:
[----:B------:R-:W-:-:S00]  /*08f0*/  BRA `(.L_x_4) ;  /* 0xfffffffc00fc7947 */ /* 0x000fc0000383ffff */
[----:B------:R-:W-:-:S00]  /*0900*/  NOP ;  /* 0x0000000000007918 */ /* 0x000fc00000000000 */
[----:B------:R-:W-:-:S00]  /*0910*/  NOP ;  /* 0x0000000000007918 */ /* 0x000fc00000000000 */
[----:B------:R-:W-:-:S00]  /*0920*/  NOP ;  /* 0x0000000000007918 */ /* 0x000fc00000000000 */
[----:B------:R-:W-:-:S00]  /*0930*/  NOP ;  /* 0x0000000000007918 */ /* 0x000fc00000000000 */
[----:B------:R-:W-:-:S00]  /*0940*/  NOP ;  /* 0x0000000000007918 */ /* 0x000fc00000000000 */
[----:B------:R-:W-:-:S00]  /*0950*/  NOP ;  /* 0x0000000000007918 */ /* 0x000fc00000000000 */
[----:B------:R-:W-:-:S00]  /*0960*/  NOP ;  /* 0x0000000000007918 */ /* 0x000fc00000000000 */
[----:B------:R-:W-:-:S00]  /*0970*/  NOP ;  /* 0x0000000000007918 */ /* 0x000fc00000000000 */
.L_x_5:


//--------------------- .nv.shared.reserved.0     --------------------------
	.section	.nv.shared.reserved.0,"aw",@nobits
	.weak		__nv_reservedSMEM_offset_0_alias
	.size		__nv_reservedSMEM_offset_0_alias, 0, 64
	.other		__nv_reservedSMEM_offset_0_alias,@"STO_CUDA_RESERVED_SHARED STV_DEFAULT"
__nv_reservedSMEM_offset_0_alias:
	.zero		0
	.zero		64


//--------------------- .nv.constant0._Z8multiplyPiS_S_iii --------------------------
	.section	.nv.constant0._Z8multiplyPiS_S_iii,"a",@progbits
	.sectionflags	@""
	.align	4
.nv.constant0._Z8multiplyPiS_S_iii:
	.zero		932


//--------------------- SYMBOLS --------------------------

	.type		.nv.reservedSmem.offset0,@object
	.size		.nv.reservedSmem.offset0,0x4
